	.headerflags	@"EF_CUDA_TEXMODE_UNIFIED EF_CUDA_64BIT_ADDRESS EF_CUDA_SM86 EF_CUDA_VIRTUAL_SM(EF_CUDA_SM86)"
	.elftype	@"ET_EXEC"


//--------------------- .nv.info                  --------------------------
	.section	.nv.info,"",@"SHT_CUDA_INFO"
	.align	4


	//----- nvinfo : EIATTR_REGCOUNT
	.align		4
        /*0000*/ 	.byte	0x04, 0x2f
        /*0002*/ 	.short	(.L_1 - .L_0)
	.align		4
.L_0:
        /*0004*/ 	.word	index@(triton_poi_fused_add_mul_5)
        /*0008*/ 	.word	0x00000020


	//----- nvinfo : EIATTR_MIN_STACK_SIZE
	.align		4
.L_1:
        /*000c*/ 	.byte	0x04, 0x12
        /*000e*/ 	.short	(.L_3 - .L_2)
	.align		4
.L_2:
        /*0010*/ 	.word	index@(triton_poi_fused_add_mul_5)
        /*0014*/ 	.word	0x00000000


	//----- nvinfo : EIATTR_FRAME_SIZE
	.align		4
.L_3:
        /*0018*/ 	.byte	0x04, 0x11
        /*001a*/ 	.short	(.L_5 - .L_4)
	.align		4
.L_4:
        /*001c*/ 	.word	index@(triton_poi_fused_add_mul_5)
        /*0020*/ 	.word	0x00000000


	//----- nvinfo : EIATTR_MIN_STACK_SIZE
	.align		4
.L_5:
        /*0024*/ 	.byte	0x04, 0x12
        /*0026*/ 	.short	(.L_7 - .L_6)
	.align		4
.L_6:
        /*0028*/ 	.word	index@(triton_poi_fused_add_mul_5)
        /*002c*/ 	.word	0x00000000
.L_7:


//--------------------- .nv.info.triton_poi_fused_add_mul_5 --------------------------
	.section	.nv.info.triton_poi_fused_add_mul_5,"",@"SHT_CUDA_INFO"
	.sectionflags	@""
	.align	4


	//----- nvinfo : EIATTR_CUDA_API_VERSION
	.align		4
        /*0000*/ 	.byte	0x04, 0x37
        /*0002*/ 	.short	(.L_9 - .L_8)
.L_8:
        /*0004*/ 	.word	0x0000007c


	//----- nvinfo : EIATTR_SW2861232_WAR
	.align		4
.L_9:
        /*0008*/ 	.byte	0x01, 0x35
	.zero		2


	//----- nvinfo : EIATTR_PARAM_CBANK
	.align		4
        /*000c*/ 	.byte	0x04, 0x0a
        /*000e*/ 	.short	(.L_11 - .L_10)
	.align		4
.L_10:
        /*0010*/ 	.word	index@(.nv.constant0.triton_poi_fused_add_mul_5)
        /*0014*/ 	.short	0x0160
        /*0016*/ 	.short	0x0030


	//----- nvinfo : EIATTR_CBANK_PARAM_SIZE
	.align		4
.L_11:
        /*0018*/ 	.byte	0x03, 0x19
        /*001a*/ 	.short	0x0030


	//----- nvinfo : EIATTR_KPARAM_INFO
	.align		4
        /*001c*/ 	.byte	0x04, 0x17
        /*001e*/ 	.short	(.L_13 - .L_12)
.L_12:
        /*0020*/ 	.word	0x00000000
        /*0024*/ 	.short	0x0005
        /*0026*/ 	.short	0x0028
        /*0028*/ 	.byte	0x00, 0xf4, 0x21, 0x00


	//----- nvinfo : EIATTR_KPARAM_INFO
	.align		4
.L_13:
        /*002c*/ 	.byte	0x04, 0x17
        /*002e*/ 	.short	(.L_15 - .L_14)
.L_14:
        /*0030*/ 	.word	0x00000000
        /*0034*/ 	.short	0x0004
        /*0036*/ 	.short	0x0020
        /*0038*/ 	.byte	0x00, 0xf0, 0x11, 0x00


	//----- nvinfo : EIATTR_KPARAM_INFO
	.align		4
.L_15:
        /*003c*/ 	.byte	0x04, 0x17
        /*003e*/ 	.short	(.L_17 - .L_16)
.L_16:
        /*0040*/ 	.word	0x00000000
        /*0044*/ 	.short	0x0003
        /*0046*/ 	.short	0x0018
        /*0048*/ 	.byte	0x00, 0xf4, 0x21, 0x00


	//----- nvinfo : EIATTR_KPARAM_INFO
	.align		4
.L_17:
        /*004c*/ 	.byte	0x04, 0x17
        /*004e*/ 	.short	(.L_19 - .L_18)
.L_18:
        /*0050*/ 	.word	0x00000000
        /*0054*/ 	.short	0x0002
        /*0056*/ 	.short	0x0010
        /*0058*/ 	.byte	0x00, 0xf4, 0x21, 0x00


	//----- nvinfo : EIATTR_KPARAM_INFO
	.align		4
.L_19:
        /*005c*/ 	.byte	0x04, 0x17
        /*005e*/ 	.short	(.L_21 - .L_20)
.L_20:
        /*0060*/ 	.word	0x00000000
        /*0064*/ 	.short	0x0001
        /*0066*/ 	.short	0x0008
        /*0068*/ 	.byte	0x00, 0xf4, 0x21, 0x00


	//----- nvinfo : EIATTR_KPARAM_INFO
	.align		4
.L_21:
        /*006c*/ 	.byte	0x04, 0x17
        /*006e*/ 	.short	(.L_23 - .L_22)
.L_22:
        /*0070*/ 	.word	0x00000000
        /*0074*/ 	.short	0x0000
        /*0076*/ 	.short	0x0000
        /*0078*/ 	.byte	0x00, 0xf4, 0x21, 0x00


	//----- nvinfo : EIATTR_MAXREG_COUNT
	.align		4
.L_23:
        /*007c*/ 	.byte	0x03, 0x1b
        /*007e*/ 	.short	0x00ff


	//----- nvinfo : EIATTR_EXIT_INSTR_OFFSETS
	.align		4
        /*0080*/ 	.byte	0x04, 0x1c
        /*0082*/ 	.short	(.L_25 - .L_24)


	//   ....[0]....
.L_24:
        /*0084*/ 	.word	0x00000460


	//----- nvinfo : EIATTR_REQNTID
	.align		4
.L_25:
        /*0088*/ 	.byte	0x04, 0x10
        /*008a*/ 	.short	(.L_27 - .L_26)
.L_26:
        /*008c*/ 	.word	0x00000080
        /*0090*/ 	.word	0x00000001
        /*0094*/ 	.word	0x00000001
.L_27:


//--------------------- .nv.callgraph             --------------------------
	.section	.nv.callgraph,"",@"SHT_CUDA_CALLGRAPH"
	.align	4
	.sectionentsize	8
	.align		4
        /*0000*/ 	.word	0x00000000
	.align		4
        /*0004*/ 	.word	0xffffffff
	.align		4
        /*0008*/ 	.word	0x00000000
	.align		4
        /*000c*/ 	.word	0xfffffffe
	.align		4
        /*0010*/ 	.word	0x00000000
	.align		4
        /*0014*/ 	.word	0xfffffffd
	.align		4
        /*0018*/ 	.word	0x00000000
	.align		4
        /*001c*/ 	.word	0xfffffffc


//--------------------- .nv.rel.action            --------------------------
	.section	.nv.rel.action,"",@"SHT_CUDA_RELOCINFO"
	.align	8
	.sectionentsize	8
        /*0000*/ 	.byte	0x73, 0x00, 0x00, 0x00, 0x00, 0x00, 0x00, 0x00, 0x00, 0x00, 0x00, 0x11, 0x25, 0x00, 0x05, 0x36


//--------------------- .nv.constant0.triton_poi_fused_add_mul_5 --------------------------
	.section	.nv.constant0.triton_poi_fused_add_mul_5,"a",@progbits
	.sectionflags	@""
	.align	4
.nv.constant0.triton_poi_fused_add_mul_5:
	.zero		400


//--------------------- .text.triton_poi_fused_add_mul_5 --------------------------
	.section	.text.triton_poi_fused_add_mul_5,"ax",@progbits
	.sectioninfo	@"SHI_REGISTERS=32"
	.align	128
        .global         triton_poi_fused_add_mul_5
        .type           triton_poi_fused_add_mul_5,@function
        .size           triton_poi_fused_add_mul_5,(.L_x_1 - triton_poi_fused_add_mul_5)
        .other          triton_poi_fused_add_mul_5,@"STO_CUDA_ENTRY STV_DEFAULT"
triton_poi_fused_add_mul_5:
.text.triton_poi_fused_add_mul_5:
[----:B------:R-:W-:Y:S02]  /*0000*/  IMAD.MOV.U32 R1, RZ, RZ, c[0x0][0x28] ;  /* 0x00000a00ff017624 */ /* 0x000fe400078e00ff */
[----:B------:R-:W0:Y:S01]  /*0010*/  S2R R0, SR_TID.X ;  /* 0x0000000000007919 */ /* 0x000e220000002100 */
[----:B------:R-:W-:-:S03]  /*0020*/  ULDC.64 UR4, c[0x0][0x118] ;  /* 0x0000460000047ab9 */ /* 0x000fc60000000a00 */
[----:B------:R-:W1:Y:S01]  /*0030*/  S2R R3, SR_CTAID.X ;  /* 0x0000000000037919 */ /* 0x000e620000002500 */
[----:B0-----:R-:W-:-:S05]  /*0040*/  IMAD.SHL.U32 R0, R0, 0x8, RZ ;  /* 0x0000000800007824 */ /* 0x001fca00078e00ff */
[----:B------:R-:W-:-:S04]  /*0050*/  LOP3.LUT R0, R0, 0x3f8, RZ, 0xc0, !PT ;  /* 0x000003f800007812 */ /* 0x000fc800078ec0ff */
[----:B-1----:R-:W-:Y:S01]  /*0060*/  LEA R3, R3, R0, 0xa ;  /* 0x0000000003037211 */ /* 0x002fe200078e50ff */
[----:B------:R-:W-:-:S04]  /*0070*/  IMAD.MOV.U32 R0, RZ, RZ, 0x2 ;  /* 0x00000002ff007424 */ /* 0x000fc800078e00ff */
[----:B------:R-:W-:-:S04]  /*0080*/  IMAD.HI R2, R3, 0x38e38e39, RZ ;  /* 0x38e38e3903027827 */ /* 0x000fc800078e02ff */
[----:B------:R-:W-:Y:S01]  /*0090*/  IMAD.WIDE R14, R3, R0, c[0x0][0x160] ;  /* 0x00005800030e7625 */ /* 0x000fe200078e0200 */
[----:B------:R-:W-:-:S04]  /*00a0*/  SHF.R.U32.HI R5, RZ, 0x1f, R2 ;  /* 0x0000001fff057819 */ /* 0x000fc80000011602 */
[CC--:B------:R-:W-:Y:S01]  /*00b0*/  LEA.HI.SX32 R4, R2.reuse, R5.reuse, 0x18 ;  /* 0x0000000502047211 */ /* 0x0c0fe200078fc2ff */
[----:B------:R-:W2:Y:S01]  /*00c0*/  LDG.E.128 R12, [R14.64] ;  /* 0x000000040e0c7981 */ /* 0x000ea2000c1e1d00 */
[----:B------:R-:W-:-:S03]  /*00d0*/  LEA.HI.SX32 R5, R2, R5, 0xc ;  /* 0x0000000502057211 */ /* 0x000fc600078f62ff */
[----:B------:R-:W-:-:S04]  /*00e0*/  IMAD R4, R4, -0x480, R3 ;  /* 0xfffffb8004047824 */ /* 0x000fc800078e0203 */
[----:B------:R-:W-:-:S04]  /*00f0*/  IMAD R5, R5, 0x1b00, R4 ;  /* 0x00001b0005057824 */ /* 0x000fc800078e0204 */
[----:B------:R-:W-:-:S04]  /*0100*/  IMAD.WIDE R8, R5, R0, c[0x0][0x168] ;  /* 0x00005a0005087625 */ /* 0x000fc800078e0200 */
[----:B------:R-:W-:Y:S02]  /*0110*/  IMAD.WIDE R4, R3, R0, c[0x0][0x170] ;  /* 0x00005c0003047625 */ /* 0x000fe400078e0200 */
[----:B------:R-:W3:Y:S04]  /*0120*/  LDG.E.EL.128 R8, [R8.64] ;  /* 0x0000000408087981 */ /* 0x000ee8000c2e1d00 */
[----:B------:R-:W4:Y:S01]  /*0130*/  LDG.E.128 R4, [R4.64] ;  /* 0x0000000404047981 */ /* 0x000f22000c1e1d00 */
[C---:B--2---:R-:W-:Y:S01]  /*0140*/  PRMT R16, R13.reuse, 0x7632, R16 ;  /* 0x000076320d107816 */ /* 0x044fe20000000010 */
[----:B------:R-:W-:Y:S01]  /*0150*/  IMAD.U32 R25, R14, 0x10000, RZ ;  /* 0x000100000e197824 */ /* 0x000fe200078e00ff */
[----:B------:R-:W-:Y:S01]  /*0160*/  SHF.L.U32 R21, R13, 0x10, RZ ;  /* 0x000000100d157819 */ /* 0x000fe200000006ff */
[----:B------:R-:W-:Y:S01]  /*0170*/  IMAD.U32 R18, R12, 0x10000, RZ ;  /* 0x000100000c127824 */ /* 0x000fe200078e00ff */
[----:B------:R-:W-:-:S02]  /*0180*/  PRMT R13, R14, 0x7632, R13 ;  /* 0x000076320e0d7816 */ /* 0x000fc4000000000d */
[----:B------:R-:W-:Y:S02]  /*0190*/  PRMT R17, R12, 0x7632, R17 ;  /* 0x000076320c117816 */ /* 0x000fe40000000011 */
[----:B------:R-:W-:Y:S02]  /*01a0*/  PRMT R12, R15, 0x7632, R12 ;  /* 0x000076320f0c7816 */ /* 0x000fe4000000000c */
[C---:B---3--:R-:W-:Y:S01]  /*01b0*/  PRMT R2, R8.reuse, 0x7632, R2 ;  /* 0x0000763208027816 */ /* 0x048fe20000000002 */
[----:B------:R-:W-:Y:S01]  /*01c0*/  IMAD.U32 R19, R8, 0x10000, RZ ;  /* 0x0001000008137824 */ /* 0x000fe200078e00ff */
[C---:B------:R-:W-:Y:S01]  /*01d0*/  PRMT R8, R9.reuse, 0x7632, R8 ;  /* 0x0000763209087816 */ /* 0x040fe20000000008 */
[----:B------:R-:W-:Y:S01]  /*01e0*/  IMAD.U32 R26, R10, 0x10000, RZ ;  /* 0x000100000a1a7824 */ /* 0x000fe200078e00ff */
[----:B------:R-:W-:Y:S01]  /*01f0*/  SHF.L.U32 R22, R9, 0x10, RZ ;  /* 0x0000001009167819 */ /* 0x000fe200000006ff */
[----:B----4-:R-:W-:Y:S01]  /*0200*/  IMAD.U32 R20, R4, 0x10000, RZ ;  /* 0x0001000004147824 */ /* 0x010fe200078e00ff */
[----:B------:R-:W-:-:S02]  /*0210*/  PRMT R9, R10, 0x7632, R9 ;  /* 0x000076320a097816 */ /* 0x000fc40000000009 */
[C---:B------:R-:W-:Y:S02]  /*0220*/  PRMT R10, R11.reuse, 0x7632, R10 ;  /* 0x000076320b0a7816 */ /* 0x040fe4000000000a */
[----:B------:R-:W-:Y:S02]  /*0230*/  SHF.L.U32 R14, R11, 0x10, RZ ;  /* 0x000000100b0e7819 */ /* 0x000fe400000006ff */
[----:B------:R-:W-:Y:S02]  /*0240*/  PRMT R11, R4, 0x7632, R11 ;  /* 0x00007632040b7816 */ /* 0x000fe4000000000b */
[C---:B------:R-:W-:Y:S02]  /*0250*/  PRMT R23, R5.reuse, 0x7632, R23 ;  /* 0x0000763205177816 */ /* 0x040fe40000000017 */
[----:B------:R-:W-:Y:S01]  /*0260*/  SHF.L.U32 R24, R5, 0x10, RZ ;  /* 0x0000001005187819 */ /* 0x000fe200000006ff */
[----:B------:R-:W-:Y:S01]  /*0270*/  FFMA R5, R19, R20, R18 ;  /* 0x0000001413057223 */ /* 0x000fe20000000012 */
[----:B------:R-:W-:Y:S01]  /*0280*/  PRMT R27, R6, 0x7632, R27 ;  /* 0x00007632061b7816 */ /* 0x000fe2000000001b */
[----:B------:R-:W-:Y:S01]  /*0290*/  IMAD.U32 R18, R13, 0x10000, RZ ;  /* 0x000100000d127824 */ /* 0x000fe200078e00ff */
[----:B------:R-:W-:Y:S01]  /*02a0*/  PRMT R29, R7, 0x7632, R29 ;  /* 0x00007632071d7816 */ /* 0x000fe2000000001d */
[----:B------:R-:W-:Y:S01]  /*02b0*/  IMAD.U32 R17, R17, 0x10000, RZ ;  /* 0x0001000011117824 */ /* 0x000fe200078e00ff */
[----:B------:R-:W-:Y:S01]  /*02c0*/  SHF.L.U32 R16, R16, 0x10, RZ ;  /* 0x0000001010107819 */ /* 0x000fe200000006ff */
        /* <DEDUP_REMOVED lines=9> */
[----:B------:R-:W-:-:S02]  /*0360*/  SHF.L.U32 R12, R12, 0x10, RZ ;  /* 0x000000100c0c7819 */ /* 0x000fc400000006ff */
[----:B------:R-:W-:Y:S02]  /*0370*/  SHF.L.U32 R29, R29, 0x10, RZ ;  /* 0x000000101d1d7819 */ /* 0x000fe400000006ff */
[----:B------:R-:W-:Y:S01]  /*0380*/  SHF.L.U32 R19, R10, 0x10, RZ ;  /* 0x000000100a137819 */ /* 0x000fe200000006ff */
[----:B------:R-:W-:Y:S01]  /*0390*/  FFMA R2, R2, R11, R17 ;  /* 0x0000000b02027223 */ /* 0x000fe20000000011 */
[----:B------:R-:W-:Y:S01]  /*03a0*/  FFMA R6, R22, R24, R21 ;  /* 0x0000001816067223 */ /* 0x000fe20000000015 */
[----:B------:R-:W-:Y:S01]  /*03b0*/  FFMA R13, R13, R23, R16 ;  /* 0x000000170d0d7223 */ /* 0x000fe20000000010 */
[----:B------:R-:W-:Y:S01]  /*03c0*/  FFMA R7, R26, R28, R25 ;  /* 0x0000001c1a077223 */ /* 0x000fe20000000019 */
[----:B------:R-:W-:Y:S01]  /*03d0*/  FFMA R18, R9, R27, R18 ;  /* 0x0000001b09127223 */ /* 0x000fe20000000012 */
[----:B------:R-:W-:Y:S01]  /*03e0*/  FFMA R14, R14, R4, R15 ;  /* 0x000000040e0e7223 */ /* 0x000fe2000000000f */
[----:B------:R-:W-:Y:S01]  /*03f0*/  FFMA R19, R19, R29, R12 ;  /* 0x0000001d13137223 */ /* 0x000fe2000000000c */
[----:B------:R-:W-:-:S02]  /*0400*/  F2FP.BF16.PACK_AB R4, R2, R5 ;  /* 0x000000050204723e */ /* 0x000fc400000010ff */
[----:B------:R-:W-:Y:S01]  /*0410*/  F2FP.BF16.PACK_AB R5, R13, R6 ;  /* 0x000000060d05723e */ /* 0x000fe200000010ff */
[----:B------:R-:W-:Y:S01]  /*0420*/  IMAD.WIDE R2, R3, R0, c[0x0][0x178] ;  /* 0x00005e0003027625 */ /* 0x000fe200078e0200 */
[----:B------:R-:W-:Y:S02]  /*0430*/  F2FP.BF16.PACK_AB R6, R18, R7 ;  /* 0x000000071206723e */ /* 0x000fe400000010ff */
[----:B------:R-:W-:-:S05]  /*0440*/  F2FP.BF16.PACK_AB R7, R19, R14 ;  /* 0x0000000e1307723e */ /* 0x000fca00000010ff */
[----:B------:R-:W-:Y:S01]  /*0450*/  STG.E.128 [R2.64], R4 ;  /* 0x0000000402007986 */ /* 0x000fe2000c101d04 */
[----:B------:R-:W-:Y:S05]  /*0460*/  EXIT ;  /* 0x000000000000794d */ /* 0x000fea0003800000 */
.L_x_0:
[----:B------:R-:W-:-:S00]  /*0470*/  BRA `(.L_x_0) ;  /* 0xfffffff000007947 */ /* 0x000fc0000383ffff */
[----:B------:R-:W-:-:S00]  /*0480*/  NOP ;  /* 0x0000000000007918 */ /* 0x000fc00000000000 */
[----:B------:R-:W-:-:S00]  /*0490*/  NOP ;  /* 0x0000000000007918 */ /* 0x000fc00000000000 */
[----:B------:R-:W-:-:S00]  /*04a0*/  NOP ;  /* 0x0000000000007918 */ /* 0x000fc00000000000 */
[----:B------:R-:W-:-:S00]  /*04b0*/  NOP ;  /* 0x0000000000007918 */ /* 0x000fc00000000000 */
[----:B------:R-:W-:-:S00]  /*04c0*/  NOP ;  /* 0x0000000000007918 */ /* 0x000fc00000000000 */
[----:B------:R-:W-:-:S00]  /*04d0*/  NOP ;  /* 0x0000000000007918 */ /* 0x000fc00000000000 */
[----:B------:R-:W-:-:S00]  /*04e0*/  NOP ;  /* 0x0000000000007918 */ /* 0x000fc00000000000 */
[----:B------:R-:W-:-:S00]  /*04f0*/  NOP ;  /* 0x0000000000007918 */ /* 0x000fc00000000000 */
.L_x_1:
